//
// Generated by NVIDIA NVVM Compiler
//
// Compiler Build ID: CL-36424714
// Cuda compilation tools, release 13.0, V13.0.88
// Based on NVVM 20.0.0
//

.version 9.0
.target sm_100
.address_size 64

	// .globl	_Z7rewritePiS_i
.global .align 1 .b8 _ZN34_INTERNAL_6a946a63_4_k_cu_446c504a4cuda3std3__45__cpo5beginE[1];
.global .align 1 .b8 _ZN34_INTERNAL_6a946a63_4_k_cu_446c504a4cuda3std3__45__cpo3endE[1];
.global .align 1 .b8 _ZN34_INTERNAL_6a946a63_4_k_cu_446c504a4cuda3std3__45__cpo6cbeginE[1];
.global .align 1 .b8 _ZN34_INTERNAL_6a946a63_4_k_cu_446c504a4cuda3std3__45__cpo4cendE[1];
.global .align 1 .b8 _ZN34_INTERNAL_6a946a63_4_k_cu_446c504a4cuda3std3__45__cpo6rbeginE[1];
.global .align 1 .b8 _ZN34_INTERNAL_6a946a63_4_k_cu_446c504a4cuda3std3__45__cpo4rendE[1];
.global .align 1 .b8 _ZN34_INTERNAL_6a946a63_4_k_cu_446c504a4cuda3std3__45__cpo7crbeginE[1];
.global .align 1 .b8 _ZN34_INTERNAL_6a946a63_4_k_cu_446c504a4cuda3std3__45__cpo5crendE[1];
.global .align 1 .b8 _ZN34_INTERNAL_6a946a63_4_k_cu_446c504a4cuda3std3__436_GLOBAL__N__6a946a63_4_k_cu_446c504a6ignoreE[1];
.global .align 1 .b8 _ZN34_INTERNAL_6a946a63_4_k_cu_446c504a4cuda3std3__419piecewise_constructE[1];
.global .align 1 .b8 _ZN34_INTERNAL_6a946a63_4_k_cu_446c504a4cuda3std3__48in_placeE[1];
.global .align 1 .b8 _ZN34_INTERNAL_6a946a63_4_k_cu_446c504a4cuda3std3__420unreachable_sentinelE[1];
.global .align 1 .b8 _ZN34_INTERNAL_6a946a63_4_k_cu_446c504a4cuda3std3__47nulloptE[1];
.global .align 1 .b8 _ZN34_INTERNAL_6a946a63_4_k_cu_446c504a4cuda3std3__48unexpectE[1];
.global .align 1 .b8 _ZN34_INTERNAL_6a946a63_4_k_cu_446c504a4cuda3std6ranges3__45__cpo4swapE[1];
.global .align 1 .b8 _ZN34_INTERNAL_6a946a63_4_k_cu_446c504a4cuda3std6ranges3__45__cpo9iter_moveE[1];
.global .align 1 .b8 _ZN34_INTERNAL_6a946a63_4_k_cu_446c504a4cuda3std6ranges3__45__cpo5beginE[1];
.global .align 1 .b8 _ZN34_INTERNAL_6a946a63_4_k_cu_446c504a4cuda3std6ranges3__45__cpo3endE[1];
.global .align 1 .b8 _ZN34_INTERNAL_6a946a63_4_k_cu_446c504a4cuda3std6ranges3__45__cpo6cbeginE[1];
.global .align 1 .b8 _ZN34_INTERNAL_6a946a63_4_k_cu_446c504a4cuda3std6ranges3__45__cpo4cendE[1];
.global .align 1 .b8 _ZN34_INTERNAL_6a946a63_4_k_cu_446c504a4cuda3std6ranges3__45__cpo7advanceE[1];
.global .align 1 .b8 _ZN34_INTERNAL_6a946a63_4_k_cu_446c504a4cuda3std6ranges3__45__cpo9iter_swapE[1];
.global .align 1 .b8 _ZN34_INTERNAL_6a946a63_4_k_cu_446c504a4cuda3std6ranges3__45__cpo4nextE[1];
.global .align 1 .b8 _ZN34_INTERNAL_6a946a63_4_k_cu_446c504a4cuda3std6ranges3__45__cpo4prevE[1];
.global .align 1 .b8 _ZN34_INTERNAL_6a946a63_4_k_cu_446c504a4cuda3std6ranges3__45__cpo4dataE[1];
.global .align 1 .b8 _ZN34_INTERNAL_6a946a63_4_k_cu_446c504a4cuda3std6ranges3__45__cpo5cdataE[1];
.global .align 1 .b8 _ZN34_INTERNAL_6a946a63_4_k_cu_446c504a4cuda3std6ranges3__45__cpo4sizeE[1];
.global .align 1 .b8 _ZN34_INTERNAL_6a946a63_4_k_cu_446c504a4cuda3std6ranges3__45__cpo5ssizeE[1];
.global .align 1 .b8 _ZN34_INTERNAL_6a946a63_4_k_cu_446c504a4cuda3std6ranges3__45__cpo8distanceE[1];
.global .align 1 .b8 _ZN34_INTERNAL_6a946a63_4_k_cu_446c504a6thrust24THRUST_300001_SM_1000_NS8cuda_cub3parE[1];
.global .align 1 .b8 _ZN34_INTERNAL_6a946a63_4_k_cu_446c504a6thrust24THRUST_300001_SM_1000_NS8cuda_cub10par_nosyncE[1];
.global .align 1 .b8 _ZN34_INTERNAL_6a946a63_4_k_cu_446c504a6thrust24THRUST_300001_SM_1000_NS6system6detail10sequential3seqE[1];
.global .align 1 .b8 _ZN34_INTERNAL_6a946a63_4_k_cu_446c504a6thrust24THRUST_300001_SM_1000_NS12placeholders2_1E[1];
.global .align 1 .b8 _ZN34_INTERNAL_6a946a63_4_k_cu_446c504a6thrust24THRUST_300001_SM_1000_NS12placeholders2_2E[1];
.global .align 1 .b8 _ZN34_INTERNAL_6a946a63_4_k_cu_446c504a6thrust24THRUST_300001_SM_1000_NS12placeholders2_3E[1];
.global .align 1 .b8 _ZN34_INTERNAL_6a946a63_4_k_cu_446c504a6thrust24THRUST_300001_SM_1000_NS12placeholders2_4E[1];
.global .align 1 .b8 _ZN34_INTERNAL_6a946a63_4_k_cu_446c504a6thrust24THRUST_300001_SM_1000_NS12placeholders2_5E[1];
.global .align 1 .b8 _ZN34_INTERNAL_6a946a63_4_k_cu_446c504a6thrust24THRUST_300001_SM_1000_NS12placeholders2_6E[1];
.global .align 1 .b8 _ZN34_INTERNAL_6a946a63_4_k_cu_446c504a6thrust24THRUST_300001_SM_1000_NS12placeholders2_7E[1];
.global .align 1 .b8 _ZN34_INTERNAL_6a946a63_4_k_cu_446c504a6thrust24THRUST_300001_SM_1000_NS12placeholders2_8E[1];
.global .align 1 .b8 _ZN34_INTERNAL_6a946a63_4_k_cu_446c504a6thrust24THRUST_300001_SM_1000_NS12placeholders2_9E[1];
.global .align 1 .b8 _ZN34_INTERNAL_6a946a63_4_k_cu_446c504a6thrust24THRUST_300001_SM_1000_NS12placeholders3_10E[1];
.global .align 1 .b8 _ZN34_INTERNAL_6a946a63_4_k_cu_446c504a6thrust24THRUST_300001_SM_1000_NS3seqE[1];
.extern .shared .align 16 .b8 shared[];

.visible .entry _Z7rewritePiS_i(
	.param .u64 .ptr .align 1 _Z7rewritePiS_i_param_0,
	.param .u64 .ptr .align 1 _Z7rewritePiS_i_param_1,
	.param .u32 _Z7rewritePiS_i_param_2
)
{
	.reg .pred 	%p<6>;
	.reg .b32 	%r<17>;
	.reg .b32 	%f<4>;
	.reg .b64 	%rd<9>;

	ld.param.u64 	%rd2, [_Z7rewritePiS_i_param_0];
	ld.param.u64 	%rd3, [_Z7rewritePiS_i_param_1];
	ld.param.u32 	%r3, [_Z7rewritePiS_i_param_2];
	cvta.to.global.u64 	%rd1, %rd3;
	mov.u32 	%r4, %ctaid.x;
	mov.u32 	%r5, %ntid.x;
	mov.u32 	%r6, %tid.x;
	mad.lo.s32 	%r7, %r4, %r5, %r6;
	mov.u32 	%r8, %ctaid.y;
	mov.u32 	%r9, %ntid.y;
	mov.u32 	%r10, %tid.y;
	mad.lo.s32 	%r11, %r8, %r9, %r10;
	mad.lo.s32 	%r1, %r3, %r11, %r7;
	setp.ge.s32 	%p1, %r1, %r3;
	shl.b32 	%r12, %r1, 2;
	mov.u32 	%r13, shared;
	add.s32 	%r2, %r13, %r12;
	@%p1 bra 	$L__BB0_2;
	cvta.to.global.u64 	%rd4, %rd2;
	mul.wide.s32 	%rd5, %r1, 4;
	add.s64 	%rd6, %rd4, %rd5;
	ld.global.u32 	%r14, [%rd6];
	cvt.rn.f32.s32 	%f1, %r14;
	st.shared.f32 	[%r2], %f1;
	bar.sync 	0;
$L__BB0_2:
	setp.ge.s32 	%p2, %r1, %r3;
	setp.lt.s32 	%p3, %r1, 1;
	or.pred  	%p4, %p2, %p3;
	@%p4 bra 	$L__BB0_4;
	ld.shared.f32 	%f3, [%r2+-4];
	cvt.rzi.s32.f32 	%r16, %f3;
	mul.wide.u32 	%rd7, %r1, 4;
	add.s64 	%rd8, %rd1, %rd7;
	st.global.u32 	[%rd8], %r16;
	bra.uni 	$L__BB0_6;
$L__BB0_4:
	setp.ne.s32 	%p5, %r1, 0;
	@%p5 bra 	$L__BB0_6;
	ld.shared.f32 	%f2, [shared];
	cvt.rzi.s32.f32 	%r15, %f2;
	st.global.u32 	[%rd1], %r15;
$L__BB0_6:
	bar.sync 	0;
	ret;

}
	// .globl	_ZN3cub18CUB_300001_SM_10006detail11EmptyKernelIvEEvv
.visible .entry _ZN3cub18CUB_300001_SM_10006detail11EmptyKernelIvEEvv()
{


	ret;

}
	// .globl	_ZN3cub18CUB_300001_SM_10006detail8for_each13static_kernelINS2_12policy_hub_t12policy_500_tEmN6thrust24THRUST_300001_SM_1000_NS8cuda_cub20__uninitialized_fill7functorINS7_10device_ptrIiEEiEEEEvT0_T1_
.visible .entry _ZN3cub18CUB_300001_SM_10006detail8for_each13static_kernelINS2_12policy_hub_t12policy_500_tEmN6thrust24THRUST_300001_SM_1000_NS8cuda_cub20__uninitialized_fill7functorINS7_10device_ptrIiEEiEEEEvT0_T1_(
	.param .u64 _ZN3cub18CUB_300001_SM_10006detail8for_each13static_kernelINS2_12policy_hub_t12policy_500_tEmN6thrust24THRUST_300001_SM_1000_NS8cuda_cub20__uninitialized_fill7functorINS7_10device_ptrIiEEiEEEEvT0_T1__param_0,
	.param .align 8 .b8 _ZN3cub18CUB_300001_SM_10006detail8for_each13static_kernelINS2_12policy_hub_t12policy_500_tEmN6thrust24THRUST_300001_SM_1000_NS8cuda_cub20__uninitialized_fill7functorINS7_10device_ptrIiEEiEEEEvT0_T1__param_1[16]
)
.maxntid 256
{
	.reg .pred 	%p<4>;
	.reg .b16 	%rs<5>;
	.reg .b32 	%r<12>;
	.reg .b64 	%rd<16>;

	ld.param.u32 	%r3, [_ZN3cub18CUB_300001_SM_10006detail8for_each13static_kernelINS2_12policy_hub_t12policy_500_tEmN6thrust24THRUST_300001_SM_1000_NS8cuda_cub20__uninitialized_fill7functorINS7_10device_ptrIiEEiEEEEvT0_T1__param_1+8];
	ld.param.u64 	%rd4, [_ZN3cub18CUB_300001_SM_10006detail8for_each13static_kernelINS2_12policy_hub_t12policy_500_tEmN6thrust24THRUST_300001_SM_1000_NS8cuda_cub20__uninitialized_fill7functorINS7_10device_ptrIiEEiEEEEvT0_T1__param_1];
	ld.param.u64 	%rd5, [_ZN3cub18CUB_300001_SM_10006detail8for_each13static_kernelINS2_12policy_hub_t12policy_500_tEmN6thrust24THRUST_300001_SM_1000_NS8cuda_cub20__uninitialized_fill7functorINS7_10device_ptrIiEEiEEEEvT0_T1__param_0];
	mov.u32 	%r9, %ctaid.x;
	mul.wide.u32 	%rd1, %r9, 512;
	sub.s64 	%rd2, %rd5, %rd1;
	setp.lt.u64 	%p1, %rd2, 512;
	@%p1 bra 	$L__BB2_2;
	mov.u32 	%r11, %tid.x;
	cvta.to.global.u64 	%rd11, %rd4;
	cvt.u64.u32 	%rd12, %r11;
	add.s64 	%rd13, %rd1, %rd12;
	shl.b64 	%rd14, %rd13, 2;
	add.s64 	%rd15, %rd11, %rd14;
	st.global.u32 	[%rd15], %r3;
	st.global.u32 	[%rd15+1024], %r3;
	bra.uni 	$L__BB2_6;
$L__BB2_2:
	cvta.to.global.u64 	%rd6, %rd4;
	mov.u32 	%r2, %tid.x;
	cvt.u64.u32 	%rd7, %r2;
	setp.le.u64 	%p2, %rd2, %rd7;
	add.s64 	%rd8, %rd1, %rd7;
	shl.b64 	%rd9, %rd8, 2;
	add.s64 	%rd3, %rd6, %rd9;
	@%p2 bra 	$L__BB2_4;
	st.global.u32 	[%rd3], %r3;
$L__BB2_4:
	add.s32 	%r10, %r2, 256;
	cvt.u64.u32 	%rd10, %r10;
	setp.le.u64 	%p3, %rd2, %rd10;
	@%p3 bra 	$L__BB2_6;
	st.global.u32 	[%rd3+1024], %r3;
$L__BB2_6:
	ret;

}


// ===== COMPILED SASS (sm_100) =====

	.target	sm_100

	.elftype	@"ET_EXEC"


//--------------------- .note.nv.tkinfo           --------------------------
	.section	.note.nv.tkinfo,"",@"SHT_NOTE"
	.sectionflags	@"SHF_NOTE_NV_TKINFO"
	.tkinfo
        /*0018*/ 	.word	0x00000002
        /*0030*/ 	.string	""
        /*0030*/ 	.string	"ptxas"
        /*0030*/ 	.string	"Cuda compilation tools, release 13.0, V13.0.88"
        /*0030*/ 	.string	"Build cuda_13.0.r13.0/compiler.36424714_0"
        /*0030*/ 	.string	"-arch sm_100 -m 64 "



//--------------------- .note.nv.cuinfo           --------------------------
	.section	.note.nv.cuinfo,"",@"SHT_NOTE"
	.sectionflags	@"SHF_NOTE_NV_CUINFO"
        /*0018*/ 	.short	0x0002
        /*001a*/ 	.short	0x0064
        /*001c*/ 	.short	0x0082
	.zero		2


//--------------------- .nv.info                  --------------------------
	.section	.nv.info,"",@"SHT_CUDA_INFO"
	.align	4


	//----- nvinfo : EIATTR_REGCOUNT
	.align		4
        /*0000*/ 	.byte	0x04, 0x2f
        /*0002*/ 	.short	(.L_44 - .L_43)
	.align		4
.L_43:
        /*0004*/ 	.word	index@(_Z7rewritePiS_i)
        /*0008*/ 	.word	0x0000000c


	//----- nvinfo : EIATTR_FRAME_SIZE
	.align		4
.L_44:
        /*000c*/ 	.byte	0x04, 0x11
        /*000e*/ 	.short	(.L_46 - .L_45)
	.align		4
.L_45:
        /*0010*/ 	.word	index@(_Z7rewritePiS_i)
        /*0014*/ 	.word	0x00000000


	//----- nvinfo : EIATTR_REGCOUNT
	.align		4
.L_46:
        /*0018*/ 	.byte	0x04, 0x2f
        /*001a*/ 	.short	(.L_48 - .L_47)
	.align		4
.L_47:
        /*001c*/ 	.word	index@(_ZN3cub18CUB_300001_SM_10006detail11EmptyKernelIvEEvv)
        /*0020*/ 	.word	0x00000004


	//----- nvinfo : EIATTR_FRAME_SIZE
	.align		4
.L_48:
        /*0024*/ 	.byte	0x04, 0x11
        /*0026*/ 	.short	(.L_50 - .L_49)
	.align		4
.L_49:
        /*0028*/ 	.word	index@(_ZN3cub18CUB_300001_SM_10006detail11EmptyKernelIvEEvv)
        /*002c*/ 	.word	0x00000000


	//----- nvinfo : EIATTR_REGCOUNT
	.align		4
.L_50:
        /*0030*/ 	.byte	0x04, 0x2f
        /*0032*/ 	.short	(.L_52 - .L_51)
	.align		4
.L_51:
        /*0034*/ 	.word	index@(_ZN3cub18CUB_300001_SM_10006detail8for_each13static_kernelINS2_12policy_hub_t12policy_500_tEmN6thrust24THRUST_300001_SM_1000_NS8cuda_cub20__uninitialized_fill7functorINS7_10device_ptrIiEEiEEEEvT0_T1_)
        /*0038*/ 	.word	0x00000008


	//----- nvinfo : EIATTR_FRAME_SIZE
	.align		4
.L_52:
        /*003c*/ 	.byte	0x04, 0x11
        /*003e*/ 	.short	(.L_54 - .L_53)
	.align		4
.L_53:
        /*0040*/ 	.word	index@(_ZN3cub18CUB_300001_SM_10006detail8for_each13static_kernelINS2_12policy_hub_t12policy_500_tEmN6thrust24THRUST_300001_SM_1000_NS8cuda_cub20__uninitialized_fill7functorINS7_10device_ptrIiEEiEEEEvT0_T1_)
        /*0044*/ 	.word	0x00000000


	//----- nvinfo : EIATTR_MIN_STACK_SIZE
	.align		4
.L_54:
        /*0048*/ 	.byte	0x04, 0x12
        /*004a*/ 	.short	(.L_56 - .L_55)
	.align		4
.L_55:
        /*004c*/ 	.word	index@(_ZN3cub18CUB_300001_SM_10006detail8for_each13static_kernelINS2_12policy_hub_t12policy_500_tEmN6thrust24THRUST_300001_SM_1000_NS8cuda_cub20__uninitialized_fill7functorINS7_10device_ptrIiEEiEEEEvT0_T1_)
        /*0050*/ 	.word	0x00000000


	//----- nvinfo : EIATTR_MIN_STACK_SIZE
	.align		4
.L_56:
        /*0054*/ 	.byte	0x04, 0x12
        /*0056*/ 	.short	(.L_58 - .L_57)
	.align		4
.L_57:
        /*0058*/ 	.word	index@(_ZN3cub18CUB_300001_SM_10006detail11EmptyKernelIvEEvv)
        /*005c*/ 	.word	0x00000000


	//----- nvinfo : EIATTR_MIN_STACK_SIZE
	.align		4
.L_58:
        /*0060*/ 	.byte	0x04, 0x12
        /*0062*/ 	.short	(.L_60 - .L_59)
	.align		4
.L_59:
        /*0064*/ 	.word	index@(_Z7rewritePiS_i)
        /*0068*/ 	.word	0x00000000
.L_60:


//--------------------- .nv.compat                --------------------------
	.section	.nv.compat,"",@"SHT_CUDA_COMPAT_INFO"
	.align	4
        /*0000*/ 	.byte	0x02, 0x09, 0x00, 0x00, 0x02, 0x02, 0x01, 0x00, 0x02, 0x05, 0x05, 0x00, 0x03, 0x07, 0x01, 0x01
        /*0010*/ 	.byte	0x02, 0x03, 0x00, 0x00, 0x02, 0x06, 0x01, 0x00, 0x04, 0x0b, 0x08, 0x00, 0x09, 0x00, 0x00, 0x00
        /*0020*/ 	.byte	0x00, 0x00, 0x00, 0x00


//--------------------- .nv.info._ZN3cub18CUB_300001_SM_10006detail8for_each13static_kernelINS2_12policy_hub_t12policy_500_tEmN6thrust24THRUST_300001_SM_1000_NS8cuda_cub20__uninitialized_fill7functorINS7_10device_ptrIiEEiEEEEvT0_T1_ --------------------------
	.section	.nv.info._ZN3cub18CUB_300001_SM_10006detail8for_each13static_kernelINS2_12policy_hub_t12policy_500_tEmN6thrust24THRUST_300001_SM_1000_NS8cuda_cub20__uninitialized_fill7functorINS7_10device_ptrIiEEiEEEEvT0_T1_,"",@"SHT_CUDA_INFO"
	.sectionflags	@""
	.align	4


	//----- nvinfo : EIATTR_CUDA_API_VERSION
	.align		4
        /*0000*/ 	.byte	0x04, 0x37
        /*0002*/ 	.short	(.L_62 - .L_61)
.L_61:
        /*0004*/ 	.word	0x00000082


	//----- nvinfo : EIATTR_KPARAM_INFO
	.align		4
.L_62:
        /*0008*/ 	.byte	0x04, 0x17
        /*000a*/ 	.short	(.L_64 - .L_63)
.L_63:
        /*000c*/ 	.word	0x00000000
        /*0010*/ 	.short	0x0001
        /*0012*/ 	.short	0x0008
        /*0014*/ 	.byte	0x00, 0xf0, 0x41, 0x00


	//----- nvinfo : EIATTR_KPARAM_INFO
	.align		4
.L_64:
        /*0018*/ 	.byte	0x04, 0x17
        /*001a*/ 	.short	(.L_66 - .L_65)
.L_65:
        /*001c*/ 	.word	0x00000000
        /*0020*/ 	.short	0x0000
        /*0022*/ 	.short	0x0000
        /*0024*/ 	.byte	0x00, 0xf0, 0x21, 0x00


	//----- nvinfo : EIATTR_SPARSE_MMA_MASK
	.align		4
.L_66:
        /*0028*/ 	.byte	0x03, 0x50
        /*002a*/ 	.short	0x0000


	//----- nvinfo : EIATTR_MAXREG_COUNT
	.align		4
        /*002c*/ 	.byte	0x03, 0x1b
        /*002e*/ 	.short	0x00ff


	//----- nvinfo : EIATTR_MERCURY_ISA_VERSION
	.align		4
        /*0030*/ 	.byte	0x03, 0x5f
        /*0032*/ 	.short	0x0101


	//----- nvinfo : EIATTR_VRC_CTA_INIT_COUNT
	.align		4
        /*0034*/ 	.byte	0x02, 0x4a
	.zero		1
	.zero		1


	//----- nvinfo : EIATTR_EXIT_INSTR_OFFSETS
	.align		4
        /*0038*/ 	.byte	0x04, 0x1c
        /*003a*/ 	.short	(.L_68 - .L_67)


	//   ....[0]....
.L_67:
        /*003c*/ 	.word	0x00000130


	//   ....[1]....
        /*0040*/ 	.word	0x00000230


	//   ....[2]....
        /*0044*/ 	.word	0x00000260


	//----- nvinfo : EIATTR_MAX_THREADS
	.align		4
.L_68:
        /*0048*/ 	.byte	0x04, 0x05
        /*004a*/ 	.short	(.L_70 - .L_69)
.L_69:
        /*004c*/ 	.word	0x00000100
        /*0050*/ 	.word	0x00000001
        /*0054*/ 	.word	0x00000001


	//----- nvinfo : EIATTR_CBANK_PARAM_SIZE
	.align		4
.L_70:
        /*0058*/ 	.byte	0x03, 0x19
        /*005a*/ 	.short	0x0018


	//----- nvinfo : EIATTR_PARAM_CBANK
	.align		4
        /*005c*/ 	.byte	0x04, 0x0a
        /*005e*/ 	.short	(.L_72 - .L_71)
	.align		4
.L_71:
        /*0060*/ 	.word	index@(.nv.constant0._ZN3cub18CUB_300001_SM_10006detail8for_each13static_kernelINS2_12policy_hub_t12policy_500_tEmN6thrust24THRUST_300001_SM_1000_NS8cuda_cub20__uninitialized_fill7functorINS7_10device_ptrIiEEiEEEEvT0_T1_)
        /*0064*/ 	.short	0x0380
        /*0066*/ 	.short	0x0018


	//----- nvinfo : EIATTR_SW_WAR
	.align		4
.L_72:
        /*0068*/ 	.byte	0x04, 0x36
        /*006a*/ 	.short	(.L_74 - .L_73)
.L_73:
        /*006c*/ 	.word	0x00000008
.L_74:


//--------------------- .nv.info._ZN3cub18CUB_300001_SM_10006detail11EmptyKernelIvEEvv --------------------------
	.section	.nv.info._ZN3cub18CUB_300001_SM_10006detail11EmptyKernelIvEEvv,"",@"SHT_CUDA_INFO"
	.sectionflags	@""
	.align	4


	//----- nvinfo : EIATTR_CUDA_API_VERSION
	.align		4
        /*0000*/ 	.byte	0x04, 0x37
        /*0002*/ 	.short	(.L_76 - .L_75)
.L_75:
        /*0004*/ 	.word	0x00000082


	//----- nvinfo : EIATTR_SPARSE_MMA_MASK
	.align		4
.L_76:
        /*0008*/ 	.byte	0x03, 0x50
        /*000a*/ 	.short	0x0000


	//----- nvinfo : EIATTR_MAXREG_COUNT
	.align		4
        /*000c*/ 	.byte	0x03, 0x1b
        /*000e*/ 	.short	0x00ff


	//----- nvinfo : EIATTR_MERCURY_ISA_VERSION
	.align		4
        /*0010*/ 	.byte	0x03, 0x5f
        /*0012*/ 	.short	0x0101


	//----- nvinfo : EIATTR_VRC_CTA_INIT_COUNT
	.align		4
        /*0014*/ 	.byte	0x02, 0x4a
	.zero		1
	.zero		1


	//----- nvinfo : EIATTR_EXIT_INSTR_OFFSETS
	.align		4
        /*0018*/ 	.byte	0x04, 0x1c
        /*001a*/ 	.short	(.L_78 - .L_77)


	//   ....[0]....
.L_77:
        /*001c*/ 	.word	0x00000010


	//----- nvinfo : EIATTR_SW_WAR
	.align		4
.L_78:
        /*0020*/ 	.byte	0x04, 0x36
        /*0022*/ 	.short	(.L_80 - .L_79)
.L_79:
        /*0024*/ 	.word	0x00000008
.L_80:


//--------------------- .nv.info._Z7rewritePiS_i  --------------------------
	.section	.nv.info._Z7rewritePiS_i,"",@"SHT_CUDA_INFO"
	.sectionflags	@""
	.align	4


	//----- nvinfo : EIATTR_CUDA_API_VERSION
	.align		4
        /*0000*/ 	.byte	0x04, 0x37
        /*0002*/ 	.short	(.L_82 - .L_81)
.L_81:
        /*0004*/ 	.word	0x00000082


	//----- nvinfo : EIATTR_KPARAM_INFO
	.align		4
.L_82:
        /*0008*/ 	.byte	0x04, 0x17
        /*000a*/ 	.short	(.L_84 - .L_83)
.L_83:
        /*000c*/ 	.word	0x00000000
        /*0010*/ 	.short	0x0002
        /*0012*/ 	.short	0x0010
        /*0014*/ 	.byte	0x00, 0xf0, 0x11, 0x00


	//----- nvinfo : EIATTR_KPARAM_INFO
	.align		4
.L_84:
        /*0018*/ 	.byte	0x04, 0x17
        /*001a*/ 	.short	(.L_86 - .L_85)
.L_85:
        /*001c*/ 	.word	0x00000000
        /*0020*/ 	.short	0x0001
        /*0022*/ 	.short	0x0008
        /*0024*/ 	.byte	0x00, 0xf5, 0x21, 0x00


	//----- nvinfo : EIATTR_KPARAM_INFO
	.align		4
.L_86:
        /*0028*/ 	.byte	0x04, 0x17
        /*002a*/ 	.short	(.L_88 - .L_87)
.L_87:
        /*002c*/ 	.word	0x00000000
        /*0030*/ 	.short	0x0000
        /*0032*/ 	.short	0x0000
        /*0034*/ 	.byte	0x00, 0xf5, 0x21, 0x00


	//----- nvinfo : EIATTR_SPARSE_MMA_MASK
	.align		4
.L_88:
        /*0038*/ 	.byte	0x03, 0x50
        /*003a*/ 	.short	0x0000


	//----- nvinfo : EIATTR_MAXREG_COUNT
	.align		4
        /*003c*/ 	.byte	0x03, 0x1b
        /*003e*/ 	.short	0x00ff


	//----- nvinfo : EIATTR_NUM_BARRIERS
	.align		4
        /*0040*/ 	.byte	0x02, 0x4c
        /*0042*/ 	.byte	0x01
	.zero		1


	//----- nvinfo : EIATTR_MERCURY_ISA_VERSION
	.align		4
        /*0044*/ 	.byte	0x03, 0x5f
        /*0046*/ 	.short	0x0101


	//----- nvinfo : EIATTR_VRC_CTA_INIT_COUNT
	.align		4
        /*0048*/ 	.byte	0x02, 0x4a
	.zero		1
	.zero		1


	//----- nvinfo : EIATTR_EXIT_INSTR_OFFSETS
	.align		4
        /*004c*/ 	.byte	0x04, 0x1c
        /*004e*/ 	.short	(.L_90 - .L_89)


	//   ....[0]....
.L_89:
        /*0050*/ 	.word	0x00000280


	//----- nvinfo : EIATTR_CRS_STACK_SIZE
	.align		4
.L_90:
        /*0054*/ 	.byte	0x04, 0x1e
        /*0056*/ 	.short	(.L_92 - .L_91)
.L_91:
        /*0058*/ 	.word	0x00000000


	//----- nvinfo : EIATTR_CBANK_PARAM_SIZE
	.align		4
.L_92:
        /*005c*/ 	.byte	0x03, 0x19
        /*005e*/ 	.short	0x0014


	//----- nvinfo : EIATTR_PARAM_CBANK
	.align		4
        /*0060*/ 	.byte	0x04, 0x0a
        /*0062*/ 	.short	(.L_94 - .L_93)
	.align		4
.L_93:
        /*0064*/ 	.word	index@(.nv.constant0._Z7rewritePiS_i)
        /*0068*/ 	.short	0x0380
        /*006a*/ 	.short	0x0014


	//----- nvinfo : EIATTR_SW_WAR
	.align		4
.L_94:
        /*006c*/ 	.byte	0x04, 0x36
        /*006e*/ 	.short	(.L_96 - .L_95)
.L_95:
        /*0070*/ 	.word	0x00000008
.L_96:


//--------------------- .nv.callgraph             --------------------------
	.section	.nv.callgraph,"",@"SHT_CUDA_CALLGRAPH"
	.align	4
	.sectionentsize	8
	.align		4
        /*0000*/ 	.word	0x00000000
	.align		4
        /*0004*/ 	.word	0xffffffff
	.align		4
        /*0008*/ 	.word	0x00000000
	.align		4
        /*000c*/ 	.word	0xfffffffe
	.align		4
        /*0010*/ 	.word	0x00000000
	.align		4
        /*0014*/ 	.word	0xfffffffd
	.align		4
        /*0018*/ 	.word	0x00000000
	.align		4
        /*001c*/ 	.word	0xfffffffc


//--------------------- .nv.constant4             --------------------------
	.section	.nv.constant4,"a",@progbits
	.align	8
	.align		8
.nv.constant4:
        /*0000*/ 	.dword	_ZN34_INTERNAL_6a946a63_4_k_cu_446c504a4cuda3std3__45__cpo5beginE
	.align		8
        /*0008*/ 	.dword	_ZN34_INTERNAL_6a946a63_4_k_cu_446c504a4cuda3std3__45__cpo3endE
	.align		8
        /*0010*/ 	.dword	_ZN34_INTERNAL_6a946a63_4_k_cu_446c504a4cuda3std3__45__cpo6cbeginE
	.align		8
        /*0018*/ 	.dword	_ZN34_INTERNAL_6a946a63_4_k_cu_446c504a4cuda3std3__45__cpo4cendE
	.align		8
        /*0020*/ 	.dword	_ZN34_INTERNAL_6a946a63_4_k_cu_446c504a4cuda3std3__45__cpo6rbeginE
	.align		8
        /*0028*/ 	.dword	_ZN34_INTERNAL_6a946a63_4_k_cu_446c504a4cuda3std3__45__cpo4rendE
	.align		8
        /*0030*/ 	.dword	_ZN34_INTERNAL_6a946a63_4_k_cu_446c504a4cuda3std3__45__cpo7crbeginE
	.align		8
        /*0038*/ 	.dword	_ZN34_INTERNAL_6a946a63_4_k_cu_446c504a4cuda3std3__45__cpo5crendE
	.align		8
        /*0040*/ 	.dword	_ZN34_INTERNAL_6a946a63_4_k_cu_446c504a4cuda3std3__436_GLOBAL__N__6a946a63_4_k_cu_446c504a6ignoreE
	.align		8
        /*0048*/ 	.dword	_ZN34_INTERNAL_6a946a63_4_k_cu_446c504a4cuda3std3__419piecewise_constructE
	.align		8
        /*0050*/ 	.dword	_ZN34_INTERNAL_6a946a63_4_k_cu_446c504a4cuda3std3__48in_placeE
	.align		8
        /*0058*/ 	.dword	_ZN34_INTERNAL_6a946a63_4_k_cu_446c504a4cuda3std3__420unreachable_sentinelE
	.align		8
        /*0060*/ 	.dword	_ZN34_INTERNAL_6a946a63_4_k_cu_446c504a4cuda3std3__47nulloptE
	.align		8
        /*0068*/ 	.dword	_ZN34_INTERNAL_6a946a63_4_k_cu_446c504a4cuda3std3__48unexpectE
	.align		8
        /*0070*/ 	.dword	_ZN34_INTERNAL_6a946a63_4_k_cu_446c504a4cuda3std6ranges3__45__cpo4swapE
	.align		8
        /*0078*/ 	.dword	_ZN34_INTERNAL_6a946a63_4_k_cu_446c504a4cuda3std6ranges3__45__cpo9iter_moveE
	.align		8
        /*0080*/ 	.dword	_ZN34_INTERNAL_6a946a63_4_k_cu_446c504a4cuda3std6ranges3__45__cpo5beginE
	.align		8
        /*0088*/ 	.dword	_ZN34_INTERNAL_6a946a63_4_k_cu_446c504a4cuda3std6ranges3__45__cpo3endE
	.align		8
        /*0090*/ 	.dword	_ZN34_INTERNAL_6a946a63_4_k_cu_446c504a4cuda3std6ranges3__45__cpo6cbeginE
	.align		8
        /*0098*/ 	.dword	_ZN34_INTERNAL_6a946a63_4_k_cu_446c504a4cuda3std6ranges3__45__cpo4cendE
	.align		8
        /*00a0*/ 	.dword	_ZN34_INTERNAL_6a946a63_4_k_cu_446c504a4cuda3std6ranges3__45__cpo7advanceE
	.align		8
        /*00a8*/ 	.dword	_ZN34_INTERNAL_6a946a63_4_k_cu_446c504a4cuda3std6ranges3__45__cpo9iter_swapE
	.align		8
        /*00b0*/ 	.dword	_ZN34_INTERNAL_6a946a63_4_k_cu_446c504a4cuda3std6ranges3__45__cpo4nextE
	.align		8
        /*00b8*/ 	.dword	_ZN34_INTERNAL_6a946a63_4_k_cu_446c504a4cuda3std6ranges3__45__cpo4prevE
	.align		8
        /*00c0*/ 	.dword	_ZN34_INTERNAL_6a946a63_4_k_cu_446c504a4cuda3std6ranges3__45__cpo4dataE
	.align		8
        /*00c8*/ 	.dword	_ZN34_INTERNAL_6a946a63_4_k_cu_446c504a4cuda3std6ranges3__45__cpo5cdataE
	.align		8
        /*00d0*/ 	.dword	_ZN34_INTERNAL_6a946a63_4_k_cu_446c504a4cuda3std6ranges3__45__cpo4sizeE
	.align		8
        /*00d8*/ 	.dword	_ZN34_INTERNAL_6a946a63_4_k_cu_446c504a4cuda3std6ranges3__45__cpo5ssizeE
	.align		8
        /*00e0*/ 	.dword	_ZN34_INTERNAL_6a946a63_4_k_cu_446c504a4cuda3std6ranges3__45__cpo8distanceE
	.align		8
        /*00e8*/ 	.dword	_ZN34_INTERNAL_6a946a63_4_k_cu_446c504a6thrust24THRUST_300001_SM_1000_NS8cuda_cub3parE
	.align		8
        /*00f0*/ 	.dword	_ZN34_INTERNAL_6a946a63_4_k_cu_446c504a6thrust24THRUST_300001_SM_1000_NS8cuda_cub10par_nosyncE
	.align		8
        /*00f8*/ 	.dword	_ZN34_INTERNAL_6a946a63_4_k_cu_446c504a6thrust24THRUST_300001_SM_1000_NS6system6detail10sequential3seqE
	.align		8
        /*0100*/ 	.dword	_ZN34_INTERNAL_6a946a63_4_k_cu_446c504a6thrust24THRUST_300001_SM_1000_NS12placeholders2_1E
	.align		8
        /*0108*/ 	.dword	_ZN34_INTERNAL_6a946a63_4_k_cu_446c504a6thrust24THRUST_300001_SM_1000_NS12placeholders2_2E
	.align		8
        /*0110*/ 	.dword	_ZN34_INTERNAL_6a946a63_4_k_cu_446c504a6thrust24THRUST_300001_SM_1000_NS12placeholders2_3E
	.align		8
        /*0118*/ 	.dword	_ZN34_INTERNAL_6a946a63_4_k_cu_446c504a6thrust24THRUST_300001_SM_1000_NS12placeholders2_4E
	.align		8
        /*0120*/ 	.dword	_ZN34_INTERNAL_6a946a63_4_k_cu_446c504a6thrust24THRUST_300001_SM_1000_NS12placeholders2_5E
	.align		8
        /*0128*/ 	.dword	_ZN34_INTERNAL_6a946a63_4_k_cu_446c504a6thrust24THRUST_300001_SM_1000_NS12placeholders2_6E
	.align		8
        /*0130*/ 	.dword	_ZN34_INTERNAL_6a946a63_4_k_cu_446c504a6thrust24THRUST_300001_SM_1000_NS12placeholders2_7E
	.align		8
        /*0138*/ 	.dword	_ZN34_INTERNAL_6a946a63_4_k_cu_446c504a6thrust24THRUST_300001_SM_1000_NS12placeholders2_8E
	.align		8
        /*0140*/ 	.dword	_ZN34_INTERNAL_6a946a63_4_k_cu_446c504a6thrust24THRUST_300001_SM_1000_NS12placeholders2_9E
	.align		8
        /*0148*/ 	.dword	_ZN34_INTERNAL_6a946a63_4_k_cu_446c504a6thrust24THRUST_300001_SM_1000_NS12placeholders3_10E
	.align		8
        /*0150*/ 	.dword	_ZN34_INTERNAL_6a946a63_4_k_cu_446c504a6thrust24THRUST_300001_SM_1000_NS3seqE


//--------------------- .text._ZN3cub18CUB_300001_SM_10006detail8for_each13static_kernelINS2_12policy_hub_t12policy_500_tEmN6thrust24THRUST_300001_SM_1000_NS8cuda_cub20__uninitialized_fill7functorINS7_10device_ptrIiEEiEEEEvT0_T1_ --------------------------
	.section	.text._ZN3cub18CUB_300001_SM_10006detail8for_each13static_kernelINS2_12policy_hub_t12policy_500_tEmN6thrust24THRUST_300001_SM_1000_NS8cuda_cub20__uninitialized_fill7functorINS7_10device_ptrIiEEiEEEEvT0_T1_,"ax",@progbits
	.align	128
        .global         _ZN3cub18CUB_300001_SM_10006detail8for_each13static_kernelINS2_12policy_hub_t12policy_500_tEmN6thrust24THRUST_300001_SM_1000_NS8cuda_cub20__uninitialized_fill7functorINS7_10device_ptrIiEEiEEEEvT0_T1_
        .type           _ZN3cub18CUB_300001_SM_10006detail8for_each13static_kernelINS2_12policy_hub_t12policy_500_tEmN6thrust24THRUST_300001_SM_1000_NS8cuda_cub20__uninitialized_fill7functorINS7_10device_ptrIiEEiEEEEvT0_T1_,@function
        .size           _ZN3cub18CUB_300001_SM_10006detail8for_each13static_kernelINS2_12policy_hub_t12policy_500_tEmN6thrust24THRUST_300001_SM_1000_NS8cuda_cub20__uninitialized_fill7functorINS7_10device_ptrIiEEiEEEEvT0_T1_,(.L_x_6 - _ZN3cub18CUB_300001_SM_10006detail8for_each13static_kernelINS2_12policy_hub_t12policy_500_tEmN6thrust24THRUST_300001_SM_1000_NS8cuda_cub20__uninitialized_fill7functorINS7_10device_ptrIiEEiEEEEvT0_T1_)
        .other          _ZN3cub18CUB_300001_SM_10006detail8for_each13static_kernelINS2_12policy_hub_t12policy_500_tEmN6thrust24THRUST_300001_SM_1000_NS8cuda_cub20__uninitialized_fill7functorINS7_10device_ptrIiEEiEEEEvT0_T1_,@"STO_CUDA_ENTRY STV_DEFAULT"
_ZN3cub18CUB_300001_SM_10006detail8for_each13static_kernelINS2_12policy_hub_t12policy_500_tEmN6thrust24THRUST_300001_SM_1000_NS8cuda_cub20__uninitialized_fill7functorINS7_10device_ptrIiEEiEEEEvT0_T1_:
.text._ZN3cub18CUB_300001_SM_10006detail8for_each13static_kernelINS2_12policy_hub_t12policy_500_tEmN6thrust24THRUST_300001_SM_1000_NS8cuda_cub20__uninitialized_fill7functorINS7_10device_ptrIiEEiEEEEvT0_T1_:
[----:B------:R-:W-:Y:S08]  /*0000*/  LDC R1, c[0x0][0x37c] ;  /* 0x0000df00ff017b82 */ /* 0x000ff00000000800 */
[----:B------:R-:W0:Y:S01]  /*0010*/  S2UR UR4, SR_CTAID.X ;  /* 0x00000000000479c3 */ /* 0x000e220000002500 */
[----:B------:R-:W1:Y:S01]  /*0020*/  LDCU.64 UR6, c[0x0][0x380] ;  /* 0x00007000ff0677ac */ /* 0x000e620008000a00 */
[----:B------:R-:W2:Y:S01]  /*0030*/  LDCU.64 UR8, c[0x0][0x358] ;  /* 0x00006b00ff0877ac */ /* 0x000ea20008000a00 */
[----:B0-----:R-:W-:-:S04]  /*0040*/  UIMAD.WIDE.U32 UR4, UR4, 0x200, URZ ;  /* 0x00000200040478a5 */ /* 0x001fc8000f8e00ff */
[----:B-1----:R-:W-:-:S04]  /*0050*/  UIADD3 UR6, UP0, UPT, -UR4, UR6, URZ ;  /* 0x0000000604067290 */ /* 0x002fc8000ff1e1ff */
[----:B------:R-:W-:Y:S02]  /*0060*/  UIADD3.X UR7, UPT, UPT, ~UR5, UR7, URZ, UP0, !UPT ;  /* 0x0000000705077290 */ /* 0x000fe400087fe5ff */
[----:B------:R-:W-:-:S04]  /*0070*/  UISETP.GE.U32.AND UP0, UPT, UR6, 0x200, UPT ;  /* 0x000002000600788c */ /* 0x000fc8000bf06070 */
[----:B------:R-:W-:-:S09]  /*0080*/  UISETP.GE.U32.AND.EX UP0, UPT, UR7, URZ, UPT, UP0 ;  /* 0x000000ff0700728c */ /* 0x000fd2000bf06100 */
[----:B--2---:R-:W-:Y:S05]  /*0090*/  BRA.U !UP0, `(.L_x_0) ;  /* 0x0000000108287547 */ /* 0x004fea000b800000 */
[----:B------:R-:W0:Y:S01]  /*00a0*/  S2R R0, SR_TID.X ;  /* 0x0000000000007919 */ /* 0x000e220000002100 */
[----:B------:R-:W1:Y:S01]  /*00b0*/  LDCU.64 UR6, c[0x0][0x388] ;  /* 0x00007100ff0677ac */ /* 0x000e620008000a00 */
[----:B------:R-:W2:Y:S01]  /*00c0*/  LDC R5, c[0x0][0x390] ;  /* 0x0000e400ff057b82 */ /* 0x000ea20000000800 */
[----:B0-----:R-:W-:-:S05]  /*00d0*/  IADD3 R0, P0, PT, R0, UR4, RZ ;  /* 0x0000000400007c10 */ /* 0x001fca000ff1e0ff */
[----:B------:R-:W-:Y:S01]  /*00e0*/  IMAD.X R3, RZ, RZ, UR5, P0 ;  /* 0x00000005ff037e24 */ /* 0x000fe200080e06ff */
[----:B-1----:R-:W-:-:S04]  /*00f0*/  LEA R2, P0, R0, UR6, 0x2 ;  /* 0x0000000600027c11 */ /* 0x002fc8000f8010ff */
[----:B------:R-:W-:-:S05]  /*0100*/  LEA.HI.X R3, R0, UR7, R3, 0x2, P0 ;  /* 0x0000000700037c11 */ /* 0x000fca00080f1403 */
[----:B--2---:R-:W-:Y:S04]  /*0110*/  STG.E desc[UR8][R2.64], R5 ;  /* 0x0000000502007986 */ /* 0x004fe8000c101908 */
[----:B------:R-:W-:Y:S01]  /*0120*/  STG.E desc[UR8][R2.64+0x400], R5 ;  /* 0x0004000502007986 */ /* 0x000fe2000c101908 */
[----:B------:R-:W-:Y:S05]  /*0130*/  EXIT ;  /* 0x000000000000794d */ /* 0x000fea0003800000 */
.L_x_0:
[----:B------:R-:W0:Y:S01]  /*0140*/  S2R R0, SR_TID.X ;  /* 0x0000000000007919 */ /* 0x000e220000002100 */
[----:B------:R-:W-:Y:S01]  /*0150*/  IMAD.U32 R2, RZ, RZ, UR7 ;  /* 0x00000007ff027e24 */ /* 0x000fe2000f8e00ff */
[----:B------:R-:W1:Y:S01]  /*0160*/  LDCU.64 UR10, c[0x0][0x388] ;  /* 0x00007100ff0a77ac */ /* 0x000e620008000a00 */
[----:B------:R-:W-:Y:S01]  /*0170*/  IMAD.U32 R4, RZ, RZ, UR7 ;  /* 0x00000007ff047e24 */ /* 0x000fe2000f8e00ff */
[----:B0-----:R-:W-:-:S04]  /*0180*/  ISETP.LT.U32.AND P0, PT, R0, UR6, PT ;  /* 0x0000000600007c0c */ /* 0x001fc8000bf01070 */
[----:B------:R-:W-:Y:S01]  /*0190*/  ISETP.GT.U32.AND.EX P0, PT, R2, RZ, PT, P0 ;  /* 0x000000ff0200720c */ /* 0x000fe20003f04100 */
[C---:B------:R-:W-:Y:S01]  /*01a0*/  VIADD R2, R0.reuse, 0x100 ;  /* 0x0000010000027836 */ /* 0x040fe20000000000 */
[----:B------:R-:W-:-:S04]  /*01b0*/  IADD3 R0, P2, PT, R0, UR4, RZ ;  /* 0x0000000400007c10 */ /* 0x000fc8000ff5e0ff */
[----:B------:R-:W-:Y:S01]  /*01c0*/  ISETP.LT.U32.AND P1, PT, R2, UR6, PT ;  /* 0x0000000602007c0c */ /* 0x000fe2000bf21070 */
[----:B------:R-:W-:Y:S01]  /*01d0*/  IMAD.X R3, RZ, RZ, UR5, P2 ;  /* 0x00000005ff037e24 */ /* 0x000fe200090e06ff */
[----:B-1----:R-:W-:Y:S02]  /*01e0*/  LEA R2, P2, R0, UR10, 0x2 ;  /* 0x0000000a00027c11 */ /* 0x002fe4000f8410ff */
[----:B------:R-:W-:Y:S02]  /*01f0*/  ISETP.GT.U32.AND.EX P1, PT, R4, RZ, PT, P1 ;  /* 0x000000ff0400720c */ /* 0x000fe40003f24110 */
[----:B------:R-:W-:Y:S01]  /*0200*/  LEA.HI.X R3, R0, UR11, R3, 0x2, P2 ;  /* 0x0000000b00037c11 */ /* 0x000fe200090f1403 */
[----:B------:R-:W0:Y:S04]  /*0210*/  @P0 LDC R5, c[0x0][0x390] ;  /* 0x0000e400ff050b82 */ /* 0x000e280000000800 */
[----:B0-----:R0:W-:Y:S06]  /*0220*/  @P0 STG.E desc[UR8][R2.64], R5 ;  /* 0x0000000502000986 */ /* 0x0011ec000c101908 */
[----:B------:R-:W-:Y:S05]  /*0230*/  @!P1 EXIT ;  /* 0x000000000000994d */ /* 0x000fea0003800000 */
[----:B0-----:R-:W0:Y:S02]  /*0240*/  LDC R5, c[0x0][0x390] ;  /* 0x0000e400ff057b82 */ /* 0x001e240000000800 */
[----:B0-----:R-:W-:Y:S01]  /*0250*/  STG.E desc[UR8][R2.64+0x400], R5 ;  /* 0x0004000502007986 */ /* 0x001fe2000c101908 */
[----:B------:R-:W-:Y:S05]  /*0260*/  EXIT ;  /* 0x000000000000794d */ /* 0x000fea0003800000 */
.L_x_1:
[----:B------:R-:W-:-:S00]  /*0270*/  BRA `(.L_x_1) ;  /* 0xfffffffc00fc7947 */ /* 0x000fc0000383ffff */
[----:B------:R-:W-:-:S00]  /*0280*/  NOP ;  /* 0x0000000000007918 */ /* 0x000fc00000000000 */
[----:B------:R-:W-:-:S00]  /*0290*/  NOP ;  /* 0x0000000000007918 */ /* 0x000fc00000000000 */
[----:B------:R-:W-:-:S00]  /*02a0*/  NOP ;  /* 0x0000000000007918 */ /* 0x000fc00000000000 */
[----:B------:R-:W-:-:S00]  /*02b0*/  NOP ;  /* 0x0000000000007918 */ /* 0x000fc00000000000 */
[----:B------:R-:W-:-:S00]  /*02c0*/  NOP ;  /* 0x0000000000007918 */ /* 0x000fc00000000000 */
[----:B------:R-:W-:-:S00]  /*02d0*/  NOP ;  /* 0x0000000000007918 */ /* 0x000fc00000000000 */
[----:B------:R-:W-:-:S00]  /*02e0*/  NOP ;  /* 0x0000000000007918 */ /* 0x000fc00000000000 */
[----:B------:R-:W-:-:S00]  /*02f0*/  NOP ;  /* 0x0000000000007918 */ /* 0x000fc00000000000 */
.L_x_6:


//--------------------- .text._ZN3cub18CUB_300001_SM_10006detail11EmptyKernelIvEEvv --------------------------
	.section	.text._ZN3cub18CUB_300001_SM_10006detail11EmptyKernelIvEEvv,"ax",@progbits
	.align	128
        .global         _ZN3cub18CUB_300001_SM_10006detail11EmptyKernelIvEEvv
        .type           _ZN3cub18CUB_300001_SM_10006detail11EmptyKernelIvEEvv,@function
        .size           _ZN3cub18CUB_300001_SM_10006detail11EmptyKernelIvEEvv,(.L_x_7 - _ZN3cub18CUB_300001_SM_10006detail11EmptyKernelIvEEvv)
        .other          _ZN3cub18CUB_300001_SM_10006detail11EmptyKernelIvEEvv,@"STO_CUDA_ENTRY STV_DEFAULT"
_ZN3cub18CUB_300001_SM_10006detail11EmptyKernelIvEEvv:
.text._ZN3cub18CUB_300001_SM_10006detail11EmptyKernelIvEEvv:
[----:B------:R-:W-:Y:S01]  /*0000*/  LDC R1, c[0x0][0x37c] ;  /* 0x0000df00ff017b82 */ /* 0x000fe20000000800 */
[----:B------:R-:W-:Y:S05]  /*0010*/  EXIT ;  /* 0x000000000000794d */ /* 0x000fea0003800000 */
.L_x_2:
        /* <DEDUP_REMOVED lines=14> */
.L_x_7:


//--------------------- .text._Z7rewritePiS_i     --------------------------
	.section	.text._Z7rewritePiS_i,"ax",@progbits
	.align	128
        .global         _Z7rewritePiS_i
        .type           _Z7rewritePiS_i,@function
        .size           _Z7rewritePiS_i,(.L_x_8 - _Z7rewritePiS_i)
        .other          _Z7rewritePiS_i,@"STO_CUDA_ENTRY STV_DEFAULT"
_Z7rewritePiS_i:
.text._Z7rewritePiS_i:
[----:B------:R-:W-:Y:S01]  /*0000*/  LDC R1, c[0x0][0x37c] ;  /* 0x0000df00ff017b82 */ /* 0x000fe20000000800 */
[----:B------:R-:W0:Y:S07]  /*0010*/  S2R R3, SR_TID.X ;  /* 0x0000000000037919 */ /* 0x000e2e0000002100 */
[----:B------:R-:W0:Y:S01]  /*0020*/  S2UR UR4, SR_CTAID.X ;  /* 0x00000000000479c3 */ /* 0x000e220000002500 */
[----:B------:R-:W1:Y:S01]  /*0030*/  LDCU UR8, c[0x0][0x390] ;  /* 0x00007200ff0877ac */ /* 0x000e620008000800 */
[----:B------:R-:W2:Y:S01]  /*0040*/  S2R R5, SR_TID.Y ;  /* 0x0000000000057919 */ /* 0x000ea20000002200 */
[----:B------:R-:W3:Y:S05]  /*0050*/  LDCU.64 UR6, c[0x0][0x358] ;  /* 0x00006b00ff0677ac */ /* 0x000eea0008000a00 */
[----:B------:R-:W0:Y:S08]  /*0060*/  LDC R0, c[0x0][0x360] ;  /* 0x0000d800ff007b82 */ /* 0x000e300000000800 */
[----:B------:R-:W2:Y:S08]  /*0070*/  S2UR UR5, SR_CTAID.Y ;  /* 0x00000000000579c3 */ /* 0x000eb00000002600 */
[----:B------:R-:W2:Y:S01]  /*0080*/  LDC R2, c[0x0][0x364] ;  /* 0x0000d900ff027b82 */ /* 0x000ea20000000800 */
[----:B0-----:R-:W-:-:S02]  /*0090*/  IMAD R0, R0, UR4, R3 ;  /* 0x0000000400007c24 */ /* 0x001fc4000f8e0203 */
[----:B--2---:R-:W-:-:S04]  /*00a0*/  IMAD R3, R2, UR5, R5 ;  /* 0x0000000502037c24 */ /* 0x004fc8000f8e0205 */
[----:B-1----:R-:W-:-:S05]  /*00b0*/  IMAD R5, R3, UR8, R0 ;  /* 0x0000000803057c24 */ /* 0x002fca000f8e0200 */
[----:B------:R-:W-:-:S13]  /*00c0*/  ISETP.GE.AND P1, PT, R5, UR8, PT ;  /* 0x0000000805007c0c */ /* 0x000fda000bf26270 */
[----:B------:R-:W0:Y:S02]  /*00d0*/  @!P1 LDC.64 R2, c[0x0][0x380] ;  /* 0x0000e000ff029b82 */ /* 0x000e240000000a00 */
[----:B0-----:R-:W-:-:S06]  /*00e0*/  @!P1 IMAD.WIDE R2, R5, 0x4, R2 ;  /* 0x0000000405029825 */ /* 0x001fcc00078e0202 */
[----:B---3--:R-:W2:Y:S01]  /*00f0*/  @!P1 LDG.E R2, desc[UR6][R2.64] ;  /* 0x0000000602029981 */ /* 0x008ea2000c1e1900 */
[----:B------:R-:W0:Y:S01]  /*0100*/  S2UR UR5, SR_CgaCtaId ;  /* 0x00000000000579c3 */ /* 0x000e220000008800 */
[----:B------:R-:W-:Y:S01]  /*0110*/  UMOV UR4, 0x400 ;  /* 0x0000040000047882 */ /* 0x000fe20000000000 */
[C---:B------:R-:W-:Y:S01]  /*0120*/  ISETP.GE.AND P0, PT, R5.reuse, 0x1, PT ;  /* 0x000000010500780c */ /* 0x040fe20003f06270 */
[----:B------:R-:W-:Y:S03]  /*0130*/  BSSY.RECONVERGENT B0, `(.L_x_3) ;  /* 0x0000012000007945 */ /* 0x000fe60003800200 */
[----:B------:R-:W-:Y:S01]  /*0140*/  ISETP.GE.OR P0, PT, R5, UR8, !P0 ;  /* 0x0000000805007c0c */ /* 0x000fe2000c706670 */
[----:B0-----:R-:W-:-:S06]  /*0150*/  ULEA UR4, UR5, UR4, 0x18 ;  /* 0x0000000405047291 */ /* 0x001fcc000f8ec0ff */
[----:B------:R-:W-:Y:S02]  /*0160*/  LEA R0, R5, UR4, 0x2 ;  /* 0x0000000405007c11 */ /* 0x000fe4000f8e10ff */
[----:B--2---:R-:W-:-:S04]  /*0170*/  @!P1 I2FP.F32.S32 R7, R2 ;  /* 0x0000000200079245 */ /* 0x004fc80000201400 */
[----:B------:R-:W0:Y:S01]  /*0180*/  @!P0 LDC.64 R2, c[0x0][0x388] ;  /* 0x0000e200ff028b82 */ /* 0x000e220000000a00 */
[----:B------:R-:W-:Y:S07]  /*0190*/  @!P1 STS [R0], R7 ;  /* 0x0000000700009388 */ /* 0x000fee0000000800 */
[----:B------:R-:W-:Y:S01]  /*01a0*/  @!P1 BAR.SYNC.DEFER_BLOCKING 0x0 ;  /* 0x0000000000009b1d */ /* 0x000fe20000010000 */
[----:B0-----:R-:W-:-:S05]  /*01b0*/  @!P0 IMAD.WIDE.U32 R2, R5, 0x4, R2 ;  /* 0x0000000405028825 */ /* 0x001fca00078e0002 */
[----:B------:R-:W0:Y:S02]  /*01c0*/  @!P0 LDS R4, [R0+-0x4] ;  /* 0xfffffc0000048984 */ /* 0x000e240000000800 */
[----:B0-----:R-:W0:Y:S02]  /*01d0*/  @!P0 F2I.TRUNC.NTZ R9, R4 ;  /* 0x0000000400098305 */ /* 0x001e24000020f100 */
[----:B0-----:R0:W-:Y:S01]  /*01e0*/  @!P0 STG.E desc[UR6][R2.64], R9 ;  /* 0x0000000902008986 */ /* 0x0011e2000c101906 */
[----:B------:R-:W-:Y:S05]  /*01f0*/  @!P0 BRA `(.L_x_4) ;  /* 0x0000000000148947 */ /* 0x000fea0003800000 */
[----:B------:R-:W-:-:S13]  /*0200*/  ISETP.NE.AND P0, PT, R5, RZ, PT ;  /* 0x000000ff0500720c */ /* 0x000fda0003f05270 */
[----:B------:R-:W1:Y:S01]  /*0210*/  @!P0 LDS R0, [UR4] ;  /* 0x00000004ff008984 */ /* 0x000e620008000800 */
[----:B0-----:R-:W0:Y:S01]  /*0220*/  @!P0 LDC.64 R2, c[0x0][0x388] ;  /* 0x0000e200ff028b82 */ /* 0x001e220000000a00 */
[----:B-1----:R-:W0:Y:S02]  /*0230*/  @!P0 F2I.TRUNC.NTZ R5, R0 ;  /* 0x0000000000058305 */ /* 0x002e24000020f100 */
[----:B0-----:R1:W-:Y:S02]  /*0240*/  @!P0 STG.E desc[UR6][R2.64], R5 ;  /* 0x0000000502008986 */ /* 0x0013e4000c101906 */
.L_x_4:
[----:B------:R-:W-:Y:S05]  /*0250*/  BSYNC.RECONVERGENT B0 ;  /* 0x0000000000007941 */ /* 0x000fea0003800200 */
.L_x_3:
[----:B------:R-:W-:Y:S06]  /*0260*/  BAR.SYNC.DEFER_BLOCKING 0x0 ;  /* 0x0000000000007b1d */ /* 0x000fec0000010000 */
[----:B------:R-:W-:Y:S05]  /*0270*/  WARPSYNC.ALL ;  /* 0x0000000000007948 */ /* 0x000fea0003800000 */
[----:B------:R-:W-:Y:S05]  /*0280*/  EXIT ;  /* 0x000000000000794d */ /* 0x000fea0003800000 */
.L_x_5:
        /* <DEDUP_REMOVED lines=15> */
.L_x_8:


//--------------------- .nv.shared._ZN3cub18CUB_300001_SM_10006detail8for_each13static_kernelINS2_12policy_hub_t12policy_500_tEmN6thrust24THRUST_300001_SM_1000_NS8cuda_cub20__uninitialized_fill7functorINS7_10device_ptrIiEEiEEEEvT0_T1_ --------------------------
	.section	.nv.shared._ZN3cub18CUB_300001_SM_10006detail8for_each13static_kernelINS2_12policy_hub_t12policy_500_tEmN6thrust24THRUST_300001_SM_1000_NS8cuda_cub20__uninitialized_fill7functorINS7_10device_ptrIiEEiEEEEvT0_T1_,"aw",@nobits
	.sectionflags	@""
	.align	16
	.zero		1024


//--------------------- .nv.shared.reserved.0     --------------------------
	.section	.nv.shared.reserved.0,"aw",@nobits
	.weak		__nv_reservedSMEM_offset_0_alias
	.size		__nv_reservedSMEM_offset_0_alias, 0, 64
	.other		__nv_reservedSMEM_offset_0_alias,@"STO_CUDA_RESERVED_SHARED STV_DEFAULT"
__nv_reservedSMEM_offset_0_alias:
	.zero		0
	.zero		64


//--------------------- .nv.global                --------------------------
	.section	.nv.global,"aw",@nobits
.nv.global:
	.type		_ZN34_INTERNAL_6a946a63_4_k_cu_446c504a6thrust24THRUST_300001_SM_1000_NS3seqE,@object
	.size		_ZN34_INTERNAL_6a946a63_4_k_cu_446c504a6thrust24THRUST_300001_SM_1000_NS3seqE,(_ZN34_INTERNAL_6a946a63_4_k_cu_446c504a4cuda3std3__48in_placeE - _ZN34_INTERNAL_6a946a63_4_k_cu_446c504a6thrust24THRUST_300001_SM_1000_NS3seqE)
_ZN34_INTERNAL_6a946a63_4_k_cu_446c504a6thrust24THRUST_300001_SM_1000_NS3seqE:
	.zero		1
	.type		_ZN34_INTERNAL_6a946a63_4_k_cu_446c504a4cuda3std3__48in_placeE,@object
	.size		_ZN34_INTERNAL_6a946a63_4_k_cu_446c504a4cuda3std3__48in_placeE,(_ZN34_INTERNAL_6a946a63_4_k_cu_446c504a4cuda3std6ranges3__45__cpo4sizeE - _ZN34_INTERNAL_6a946a63_4_k_cu_446c504a4cuda3std3__48in_placeE)
_ZN34_INTERNAL_6a946a63_4_k_cu_446c504a4cuda3std3__48in_placeE:
	.zero		1
	.type		_ZN34_INTERNAL_6a946a63_4_k_cu_446c504a4cuda3std6ranges3__45__cpo4sizeE,@object
	.size		_ZN34_INTERNAL_6a946a63_4_k_cu_446c504a4cuda3std6ranges3__45__cpo4sizeE,(_ZN34_INTERNAL_6a946a63_4_k_cu_446c504a6thrust24THRUST_300001_SM_1000_NS12placeholders2_3E - _ZN34_INTERNAL_6a946a63_4_k_cu_446c504a4cuda3std6ranges3__45__cpo4sizeE)
_ZN34_INTERNAL_6a946a63_4_k_cu_446c504a4cuda3std6ranges3__45__cpo4sizeE:
	.zero		1
	.type		_ZN34_INTERNAL_6a946a63_4_k_cu_446c504a6thrust24THRUST_300001_SM_1000_NS12placeholders2_3E,@object
	.size		_ZN34_INTERNAL_6a946a63_4_k_cu_446c504a6thrust24THRUST_300001_SM_1000_NS12placeholders2_3E,(_ZN34_INTERNAL_6a946a63_4_k_cu_446c504a4cuda3std3__45__cpo6cbeginE - _ZN34_INTERNAL_6a946a63_4_k_cu_446c504a6thrust24THRUST_300001_SM_1000_NS12placeholders2_3E)
_ZN34_INTERNAL_6a946a63_4_k_cu_446c504a6thrust24THRUST_300001_SM_1000_NS12placeholders2_3E:
	.zero		1
	.type		_ZN34_INTERNAL_6a946a63_4_k_cu_446c504a4cuda3std3__45__cpo6cbeginE,@object
	.size		_ZN34_INTERNAL_6a946a63_4_k_cu_446c504a4cuda3std3__45__cpo6cbeginE,(_ZN34_INTERNAL_6a946a63_4_k_cu_446c504a4cuda3std6ranges3__45__cpo6cbeginE - _ZN34_INTERNAL_6a946a63_4_k_cu_446c504a4cuda3std3__45__cpo6cbeginE)
_ZN34_INTERNAL_6a946a63_4_k_cu_446c504a4cuda3std3__45__cpo6cbeginE:
	.zero		1
	.type		_ZN34_INTERNAL_6a946a63_4_k_cu_446c504a4cuda3std6ranges3__45__cpo6cbeginE,@object
	.size		_ZN34_INTERNAL_6a946a63_4_k_cu_446c504a4cuda3std6ranges3__45__cpo6cbeginE,(_ZN34_INTERNAL_6a946a63_4_k_cu_446c504a6thrust24THRUST_300001_SM_1000_NS12placeholders2_7E - _ZN34_INTERNAL_6a946a63_4_k_cu_446c504a4cuda3std6ranges3__45__cpo6cbeginE)
_ZN34_INTERNAL_6a946a63_4_k_cu_446c504a4cuda3std6ranges3__45__cpo6cbeginE:
	.zero		1
	.type		_ZN34_INTERNAL_6a946a63_4_k_cu_446c504a6thrust24THRUST_300001_SM_1000_NS12placeholders2_7E,@object
	.size		_ZN34_INTERNAL_6a946a63_4_k_cu_446c504a6thrust24THRUST_300001_SM_1000_NS12placeholders2_7E,(_ZN34_INTERNAL_6a946a63_4_k_cu_446c504a4cuda3std3__45__cpo7crbeginE - _ZN34_INTERNAL_6a946a63_4_k_cu_446c504a6thrust24THRUST_300001_SM_1000_NS12placeholders2_7E)
_ZN34_INTERNAL_6a946a63_4_k_cu_446c504a6thrust24THRUST_300001_SM_1000_NS12placeholders2_7E:
	.zero		1
	.type		_ZN34_INTERNAL_6a946a63_4_k_cu_446c504a4cuda3std3__45__cpo7crbeginE,@object
	.size		_ZN34_INTERNAL_6a946a63_4_k_cu_446c504a4cuda3std3__45__cpo7crbeginE,(_ZN34_INTERNAL_6a946a63_4_k_cu_446c504a4cuda3std6ranges3__45__cpo4nextE - _ZN34_INTERNAL_6a946a63_4_k_cu_446c504a4cuda3std3__45__cpo7crbeginE)
_ZN34_INTERNAL_6a946a63_4_k_cu_446c504a4cuda3std3__45__cpo7crbeginE:
	.zero		1
	.type		_ZN34_INTERNAL_6a946a63_4_k_cu_446c504a4cuda3std6ranges3__45__cpo4nextE,@object
	.size		_ZN34_INTERNAL_6a946a63_4_k_cu_446c504a4cuda3std6ranges3__45__cpo4nextE,(_ZN34_INTERNAL_6a946a63_4_k_cu_446c504a4cuda3std6ranges3__45__cpo4swapE - _ZN34_INTERNAL_6a946a63_4_k_cu_446c504a4cuda3std6ranges3__45__cpo4nextE)
_ZN34_INTERNAL_6a946a63_4_k_cu_446c504a4cuda3std6ranges3__45__cpo4nextE:
	.zero		1
	.type		_ZN34_INTERNAL_6a946a63_4_k_cu_446c504a4cuda3std6ranges3__45__cpo4swapE,@object
	.size		_ZN34_INTERNAL_6a946a63_4_k_cu_446c504a4cuda3std6ranges3__45__cpo4swapE,(_ZN34_INTERNAL_6a946a63_4_k_cu_446c504a6thrust24THRUST_300001_SM_1000_NS8cuda_cub10par_nosyncE - _ZN34_INTERNAL_6a946a63_4_k_cu_446c504a4cuda3std6ranges3__45__cpo4swapE)
_ZN34_INTERNAL_6a946a63_4_k_cu_446c504a4cuda3std6ranges3__45__cpo4swapE:
	.zero		1
	.type		_ZN34_INTERNAL_6a946a63_4_k_cu_446c504a6thrust24THRUST_300001_SM_1000_NS8cuda_cub10par_nosyncE,@object
	.size		_ZN34_INTERNAL_6a946a63_4_k_cu_446c504a6thrust24THRUST_300001_SM_1000_NS8cuda_cub10par_nosyncE,(_ZN34_INTERNAL_6a946a63_4_k_cu_446c504a6thrust24THRUST_300001_SM_1000_NS12placeholders2_9E - _ZN34_INTERNAL_6a946a63_4_k_cu_446c504a6thrust24THRUST_300001_SM_1000_NS8cuda_cub10par_nosyncE)
_ZN34_INTERNAL_6a946a63_4_k_cu_446c504a6thrust24THRUST_300001_SM_1000_NS8cuda_cub10par_nosyncE:
	.zero		1
	.type		_ZN34_INTERNAL_6a946a63_4_k_cu_446c504a6thrust24THRUST_300001_SM_1000_NS12placeholders2_9E,@object
	.size		_ZN34_INTERNAL_6a946a63_4_k_cu_446c504a6thrust24THRUST_300001_SM_1000_NS12placeholders2_9E,(_ZN34_INTERNAL_6a946a63_4_k_cu_446c504a4cuda3std3__436_GLOBAL__N__6a946a63_4_k_cu_446c504a6ignoreE - _ZN34_INTERNAL_6a946a63_4_k_cu_446c504a6thrust24THRUST_300001_SM_1000_NS12placeholders2_9E)
_ZN34_INTERNAL_6a946a63_4_k_cu_446c504a6thrust24THRUST_300001_SM_1000_NS12placeholders2_9E:
	.zero		1
	.type		_ZN34_INTERNAL_6a946a63_4_k_cu_446c504a4cuda3std3__436_GLOBAL__N__6a946a63_4_k_cu_446c504a6ignoreE,@object
	.size		_ZN34_INTERNAL_6a946a63_4_k_cu_446c504a4cuda3std3__436_GLOBAL__N__6a946a63_4_k_cu_446c504a6ignoreE,(_ZN34_INTERNAL_6a946a63_4_k_cu_446c504a4cuda3std6ranges3__45__cpo4dataE - _ZN34_INTERNAL_6a946a63_4_k_cu_446c504a4cuda3std3__436_GLOBAL__N__6a946a63_4_k_cu_446c504a6ignoreE)
_ZN34_INTERNAL_6a946a63_4_k_cu_446c504a4cuda3std3__436_GLOBAL__N__6a946a63_4_k_cu_446c504a6ignoreE:
	.zero		1
	.type		_ZN34_INTERNAL_6a946a63_4_k_cu_446c504a4cuda3std6ranges3__45__cpo4dataE,@object
	.size		_ZN34_INTERNAL_6a946a63_4_k_cu_446c504a4cuda3std6ranges3__45__cpo4dataE,(_ZN34_INTERNAL_6a946a63_4_k_cu_446c504a6thrust24THRUST_300001_SM_1000_NS12placeholders2_1E - _ZN34_INTERNAL_6a946a63_4_k_cu_446c504a4cuda3std6ranges3__45__cpo4dataE)
_ZN34_INTERNAL_6a946a63_4_k_cu_446c504a4cuda3std6ranges3__45__cpo4dataE:
	.zero		1
	.type		_ZN34_INTERNAL_6a946a63_4_k_cu_446c504a6thrust24THRUST_300001_SM_1000_NS12placeholders2_1E,@object
	.size		_ZN34_INTERNAL_6a946a63_4_k_cu_446c504a6thrust24THRUST_300001_SM_1000_NS12placeholders2_1E,(_ZN34_INTERNAL_6a946a63_4_k_cu_446c504a4cuda3std3__45__cpo5beginE - _ZN34_INTERNAL_6a946a63_4_k_cu_446c504a6thrust24THRUST_300001_SM_1000_NS12placeholders2_1E)
_ZN34_INTERNAL_6a946a63_4_k_cu_446c504a6thrust24THRUST_300001_SM_1000_NS12placeholders2_1E:
	.zero		1
	.type		_ZN34_INTERNAL_6a946a63_4_k_cu_446c504a4cuda3std3__45__cpo5beginE,@object
	.size		_ZN34_INTERNAL_6a946a63_4_k_cu_446c504a4cuda3std3__45__cpo5beginE,(_ZN34_INTERNAL_6a946a63_4_k_cu_446c504a4cuda3std6ranges3__45__cpo5beginE - _ZN34_INTERNAL_6a946a63_4_k_cu_446c504a4cuda3std3__45__cpo5beginE)
_ZN34_INTERNAL_6a946a63_4_k_cu_446c504a4cuda3std3__45__cpo5beginE:
	.zero		1
	.type		_ZN34_INTERNAL_6a946a63_4_k_cu_446c504a4cuda3std6ranges3__45__cpo5beginE,@object
	.size		_ZN34_INTERNAL_6a946a63_4_k_cu_446c504a4cuda3std6ranges3__45__cpo5beginE,(_ZN34_INTERNAL_6a946a63_4_k_cu_446c504a6thrust24THRUST_300001_SM_1000_NS12placeholders2_5E - _ZN34_INTERNAL_6a946a63_4_k_cu_446c504a4cuda3std6ranges3__45__cpo5beginE)
_ZN34_INTERNAL_6a946a63_4_k_cu_446c504a4cuda3std6ranges3__45__cpo5beginE:
	.zero		1
	.type		_ZN34_INTERNAL_6a946a63_4_k_cu_446c504a6thrust24THRUST_300001_SM_1000_NS12placeholders2_5E,@object
	.size		_ZN34_INTERNAL_6a946a63_4_k_cu_446c504a6thrust24THRUST_300001_SM_1000_NS12placeholders2_5E,(_ZN34_INTERNAL_6a946a63_4_k_cu_446c504a4cuda3std3__45__cpo6rbeginE - _ZN34_INTERNAL_6a946a63_4_k_cu_446c504a6thrust24THRUST_300001_SM_1000_NS12placeholders2_5E)
_ZN34_INTERNAL_6a946a63_4_k_cu_446c504a6thrust24THRUST_300001_SM_1000_NS12placeholders2_5E:
	.zero		1
	.type		_ZN34_INTERNAL_6a946a63_4_k_cu_446c504a4cuda3std3__45__cpo6rbeginE,@object
	.size		_ZN34_INTERNAL_6a946a63_4_k_cu_446c504a4cuda3std3__45__cpo6rbeginE,(_ZN34_INTERNAL_6a946a63_4_k_cu_446c504a4cuda3std6ranges3__45__cpo7advanceE - _ZN34_INTERNAL_6a946a63_4_k_cu_446c504a4cuda3std3__45__cpo6rbeginE)
_ZN34_INTERNAL_6a946a63_4_k_cu_446c504a4cuda3std3__45__cpo6rbeginE:
	.zero		1
	.type		_ZN34_INTERNAL_6a946a63_4_k_cu_446c504a4cuda3std6ranges3__45__cpo7advanceE,@object
	.size		_ZN34_INTERNAL_6a946a63_4_k_cu_446c504a4cuda3std6ranges3__45__cpo7advanceE,(_ZN34_INTERNAL_6a946a63_4_k_cu_446c504a4cuda3std3__47nulloptE - _ZN34_INTERNAL_6a946a63_4_k_cu_446c504a4cuda3std6ranges3__45__cpo7advanceE)
_ZN34_INTERNAL_6a946a63_4_k_cu_446c504a4cuda3std6ranges3__45__cpo7advanceE:
	.zero		1
	.type		_ZN34_INTERNAL_6a946a63_4_k_cu_446c504a4cuda3std3__47nulloptE,@object
	.size		_ZN34_INTERNAL_6a946a63_4_k_cu_446c504a4cuda3std3__47nulloptE,(_ZN34_INTERNAL_6a946a63_4_k_cu_446c504a4cuda3std6ranges3__45__cpo8distanceE - _ZN34_INTERNAL_6a946a63_4_k_cu_446c504a4cuda3std3__47nulloptE)
_ZN34_INTERNAL_6a946a63_4_k_cu_446c504a4cuda3std3__47nulloptE:
	.zero		1
	.type		_ZN34_INTERNAL_6a946a63_4_k_cu_446c504a4cuda3std6ranges3__45__cpo8distanceE,@object
	.size		_ZN34_INTERNAL_6a946a63_4_k_cu_446c504a4cuda3std6ranges3__45__cpo8distanceE,(_ZN34_INTERNAL_6a946a63_4_k_cu_446c504a6thrust24THRUST_300001_SM_1000_NS12placeholders3_10E - _ZN34_INTERNAL_6a946a63_4_k_cu_446c504a4cuda3std6ranges3__45__cpo8distanceE)
_ZN34_INTERNAL_6a946a63_4_k_cu_446c504a4cuda3std6ranges3__45__cpo8distanceE:
	.zero		1
	.type		_ZN34_INTERNAL_6a946a63_4_k_cu_446c504a6thrust24THRUST_300001_SM_1000_NS12placeholders3_10E,@object
	.size		_ZN34_INTERNAL_6a946a63_4_k_cu_446c504a6thrust24THRUST_300001_SM_1000_NS12placeholders3_10E,(_ZN34_INTERNAL_6a946a63_4_k_cu_446c504a4cuda3std3__419piecewise_constructE - _ZN34_INTERNAL_6a946a63_4_k_cu_446c504a6thrust24THRUST_300001_SM_1000_NS12placeholders3_10E)
_ZN34_INTERNAL_6a946a63_4_k_cu_446c504a6thrust24THRUST_300001_SM_1000_NS12placeholders3_10E:
	.zero		1
	.type		_ZN34_INTERNAL_6a946a63_4_k_cu_446c504a4cuda3std3__419piecewise_constructE,@object
	.size		_ZN34_INTERNAL_6a946a63_4_k_cu_446c504a4cuda3std3__419piecewise_constructE,(_ZN34_INTERNAL_6a946a63_4_k_cu_446c504a4cuda3std6ranges3__45__cpo5cdataE - _ZN34_INTERNAL_6a946a63_4_k_cu_446c504a4cuda3std3__419piecewise_constructE)
_ZN34_INTERNAL_6a946a63_4_k_cu_446c504a4cuda3std3__419piecewise_constructE:
	.zero		1
	.type		_ZN34_INTERNAL_6a946a63_4_k_cu_446c504a4cuda3std6ranges3__45__cpo5cdataE,@object
	.size		_ZN34_INTERNAL_6a946a63_4_k_cu_446c504a4cuda3std6ranges3__45__cpo5cdataE,(_ZN34_INTERNAL_6a946a63_4_k_cu_446c504a6thrust24THRUST_300001_SM_1000_NS12placeholders2_2E - _ZN34_INTERNAL_6a946a63_4_k_cu_446c504a4cuda3std6ranges3__45__cpo5cdataE)
_ZN34_INTERNAL_6a946a63_4_k_cu_446c504a4cuda3std6ranges3__45__cpo5cdataE:
	.zero		1
	.type		_ZN34_INTERNAL_6a946a63_4_k_cu_446c504a6thrust24THRUST_300001_SM_1000_NS12placeholders2_2E,@object
	.size		_ZN34_INTERNAL_6a946a63_4_k_cu_446c504a6thrust24THRUST_300001_SM_1000_NS12placeholders2_2E,(_ZN34_INTERNAL_6a946a63_4_k_cu_446c504a4cuda3std3__45__cpo3endE - _ZN34_INTERNAL_6a946a63_4_k_cu_446c504a6thrust24THRUST_300001_SM_1000_NS12placeholders2_2E)
_ZN34_INTERNAL_6a946a63_4_k_cu_446c504a6thrust24THRUST_300001_SM_1000_NS12placeholders2_2E:
	.zero		1
	.type		_ZN34_INTERNAL_6a946a63_4_k_cu_446c504a4cuda3std3__45__cpo3endE,@object
	.size		_ZN34_INTERNAL_6a946a63_4_k_cu_446c504a4cuda3std3__45__cpo3endE,(_ZN34_INTERNAL_6a946a63_4_k_cu_446c504a4cuda3std6ranges3__45__cpo3endE - _ZN34_INTERNAL_6a946a63_4_k_cu_446c504a4cuda3std3__45__cpo3endE)
_ZN34_INTERNAL_6a946a63_4_k_cu_446c504a4cuda3std3__45__cpo3endE:
	.zero		1
	.type		_ZN34_INTERNAL_6a946a63_4_k_cu_446c504a4cuda3std6ranges3__45__cpo3endE,@object
	.size		_ZN34_INTERNAL_6a946a63_4_k_cu_446c504a4cuda3std6ranges3__45__cpo3endE,(_ZN34_INTERNAL_6a946a63_4_k_cu_446c504a6thrust24THRUST_300001_SM_1000_NS12placeholders2_6E - _ZN34_INTERNAL_6a946a63_4_k_cu_446c504a4cuda3std6ranges3__45__cpo3endE)
_ZN34_INTERNAL_6a946a63_4_k_cu_446c504a4cuda3std6ranges3__45__cpo3endE:
	.zero		1
	.type		_ZN34_INTERNAL_6a946a63_4_k_cu_446c504a6thrust24THRUST_300001_SM_1000_NS12placeholders2_6E,@object
	.size		_ZN34_INTERNAL_6a946a63_4_k_cu_446c504a6thrust24THRUST_300001_SM_1000_NS12placeholders2_6E,(_ZN34_INTERNAL_6a946a63_4_k_cu_446c504a4cuda3std3__45__cpo4rendE - _ZN34_INTERNAL_6a946a63_4_k_cu_446c504a6thrust24THRUST_300001_SM_1000_NS12placeholders2_6E)
_ZN34_INTERNAL_6a946a63_4_k_cu_446c504a6thrust24THRUST_300001_SM_1000_NS12placeholders2_6E:
	.zero		1
	.type		_ZN34_INTERNAL_6a946a63_4_k_cu_446c504a4cuda3std3__45__cpo4rendE,@object
	.size		_ZN34_INTERNAL_6a946a63_4_k_cu_446c504a4cuda3std3__45__cpo4rendE,(_ZN34_INTERNAL_6a946a63_4_k_cu_446c504a4cuda3std6ranges3__45__cpo9iter_swapE - _ZN34_INTERNAL_6a946a63_4_k_cu_446c504a4cuda3std3__45__cpo4rendE)
_ZN34_INTERNAL_6a946a63_4_k_cu_446c504a4cuda3std3__45__cpo4rendE:
	.zero		1
	.type		_ZN34_INTERNAL_6a946a63_4_k_cu_446c504a4cuda3std6ranges3__45__cpo9iter_swapE,@object
	.size		_ZN34_INTERNAL_6a946a63_4_k_cu_446c504a4cuda3std6ranges3__45__cpo9iter_swapE,(_ZN34_INTERNAL_6a946a63_4_k_cu_446c504a4cuda3std3__48unexpectE - _ZN34_INTERNAL_6a946a63_4_k_cu_446c504a4cuda3std6ranges3__45__cpo9iter_swapE)
_ZN34_INTERNAL_6a946a63_4_k_cu_446c504a4cuda3std6ranges3__45__cpo9iter_swapE:
	.zero		1
	.type		_ZN34_INTERNAL_6a946a63_4_k_cu_446c504a4cuda3std3__48unexpectE,@object
	.size		_ZN34_INTERNAL_6a946a63_4_k_cu_446c504a4cuda3std3__48unexpectE,(_ZN34_INTERNAL_6a946a63_4_k_cu_446c504a6thrust24THRUST_300001_SM_1000_NS8cuda_cub3parE - _ZN34_INTERNAL_6a946a63_4_k_cu_446c504a4cuda3std3__48unexpectE)
_ZN34_INTERNAL_6a946a63_4_k_cu_446c504a4cuda3std3__48unexpectE:
	.zero		1
	.type		_ZN34_INTERNAL_6a946a63_4_k_cu_446c504a6thrust24THRUST_300001_SM_1000_NS8cuda_cub3parE,@object
	.size		_ZN34_INTERNAL_6a946a63_4_k_cu_446c504a6thrust24THRUST_300001_SM_1000_NS8cuda_cub3parE,(_ZN34_INTERNAL_6a946a63_4_k_cu_446c504a6thrust24THRUST_300001_SM_1000_NS12placeholders2_4E - _ZN34_INTERNAL_6a946a63_4_k_cu_446c504a6thrust24THRUST_300001_SM_1000_NS8cuda_cub3parE)
_ZN34_INTERNAL_6a946a63_4_k_cu_446c504a6thrust24THRUST_300001_SM_1000_NS8cuda_cub3parE:
	.zero		1
	.type		_ZN34_INTERNAL_6a946a63_4_k_cu_446c504a6thrust24THRUST_300001_SM_1000_NS12placeholders2_4E,@object
	.size		_ZN34_INTERNAL_6a946a63_4_k_cu_446c504a6thrust24THRUST_300001_SM_1000_NS12placeholders2_4E,(_ZN34_INTERNAL_6a946a63_4_k_cu_446c504a4cuda3std3__45__cpo4cendE - _ZN34_INTERNAL_6a946a63_4_k_cu_446c504a6thrust24THRUST_300001_SM_1000_NS12placeholders2_4E)
_ZN34_INTERNAL_6a946a63_4_k_cu_446c504a6thrust24THRUST_300001_SM_1000_NS12placeholders2_4E:
	.zero		1
	.type		_ZN34_INTERNAL_6a946a63_4_k_cu_446c504a4cuda3std3__45__cpo4cendE,@object
	.size		_ZN34_INTERNAL_6a946a63_4_k_cu_446c504a4cuda3std3__45__cpo4cendE,(_ZN34_INTERNAL_6a946a63_4_k_cu_446c504a4cuda3std6ranges3__45__cpo4cendE - _ZN34_INTERNAL_6a946a63_4_k_cu_446c504a4cuda3std3__45__cpo4cendE)
_ZN34_INTERNAL_6a946a63_4_k_cu_446c504a4cuda3std3__45__cpo4cendE:
	.zero		1
	.type		_ZN34_INTERNAL_6a946a63_4_k_cu_446c504a4cuda3std6ranges3__45__cpo4cendE,@object
	.size		_ZN34_INTERNAL_6a946a63_4_k_cu_446c504a4cuda3std6ranges3__45__cpo4cendE,(_ZN34_INTERNAL_6a946a63_4_k_cu_446c504a4cuda3std3__420unreachable_sentinelE - _ZN34_INTERNAL_6a946a63_4_k_cu_446c504a4cuda3std6ranges3__45__cpo4cendE)
_ZN34_INTERNAL_6a946a63_4_k_cu_446c504a4cuda3std6ranges3__45__cpo4cendE:
	.zero		1
	.type		_ZN34_INTERNAL_6a946a63_4_k_cu_446c504a4cuda3std3__420unreachable_sentinelE,@object
	.size		_ZN34_INTERNAL_6a946a63_4_k_cu_446c504a4cuda3std3__420unreachable_sentinelE,(_ZN34_INTERNAL_6a946a63_4_k_cu_446c504a4cuda3std6ranges3__45__cpo5ssizeE - _ZN34_INTERNAL_6a946a63_4_k_cu_446c504a4cuda3std3__420unreachable_sentinelE)
_ZN34_INTERNAL_6a946a63_4_k_cu_446c504a4cuda3std3__420unreachable_sentinelE:
	.zero		1
	.type		_ZN34_INTERNAL_6a946a63_4_k_cu_446c504a4cuda3std6ranges3__45__cpo5ssizeE,@object
	.size		_ZN34_INTERNAL_6a946a63_4_k_cu_446c504a4cuda3std6ranges3__45__cpo5ssizeE,(_ZN34_INTERNAL_6a946a63_4_k_cu_446c504a6thrust24THRUST_300001_SM_1000_NS12placeholders2_8E - _ZN34_INTERNAL_6a946a63_4_k_cu_446c504a4cuda3std6ranges3__45__cpo5ssizeE)
_ZN34_INTERNAL_6a946a63_4_k_cu_446c504a4cuda3std6ranges3__45__cpo5ssizeE:
	.zero		1
	.type		_ZN34_INTERNAL_6a946a63_4_k_cu_446c504a6thrust24THRUST_300001_SM_1000_NS12placeholders2_8E,@object
	.size		_ZN34_INTERNAL_6a946a63_4_k_cu_446c504a6thrust24THRUST_300001_SM_1000_NS12placeholders2_8E,(_ZN34_INTERNAL_6a946a63_4_k_cu_446c504a4cuda3std3__45__cpo5crendE - _ZN34_INTERNAL_6a946a63_4_k_cu_446c504a6thrust24THRUST_300001_SM_1000_NS12placeholders2_8E)
_ZN34_INTERNAL_6a946a63_4_k_cu_446c504a6thrust24THRUST_300001_SM_1000_NS12placeholders2_8E:
	.zero		1
	.type		_ZN34_INTERNAL_6a946a63_4_k_cu_446c504a4cuda3std3__45__cpo5crendE,@object
	.size		_ZN34_INTERNAL_6a946a63_4_k_cu_446c504a4cuda3std3__45__cpo5crendE,(_ZN34_INTERNAL_6a946a63_4_k_cu_446c504a4cuda3std6ranges3__45__cpo4prevE - _ZN34_INTERNAL_6a946a63_4_k_cu_446c504a4cuda3std3__45__cpo5crendE)
_ZN34_INTERNAL_6a946a63_4_k_cu_446c504a4cuda3std3__45__cpo5crendE:
	.zero		1
	.type		_ZN34_INTERNAL_6a946a63_4_k_cu_446c504a4cuda3std6ranges3__45__cpo4prevE,@object
	.size		_ZN34_INTERNAL_6a946a63_4_k_cu_446c504a4cuda3std6ranges3__45__cpo4prevE,(_ZN34_INTERNAL_6a946a63_4_k_cu_446c504a4cuda3std6ranges3__45__cpo9iter_moveE - _ZN34_INTERNAL_6a946a63_4_k_cu_446c504a4cuda3std6ranges3__45__cpo4prevE)
_ZN34_INTERNAL_6a946a63_4_k_cu_446c504a4cuda3std6ranges3__45__cpo4prevE:
	.zero		1
	.type		_ZN34_INTERNAL_6a946a63_4_k_cu_446c504a4cuda3std6ranges3__45__cpo9iter_moveE,@object
	.size		_ZN34_INTERNAL_6a946a63_4_k_cu_446c504a4cuda3std6ranges3__45__cpo9iter_moveE,(_ZN34_INTERNAL_6a946a63_4_k_cu_446c504a6thrust24THRUST_300001_SM_1000_NS6system6detail10sequential3seqE - _ZN34_INTERNAL_6a946a63_4_k_cu_446c504a4cuda3std6ranges3__45__cpo9iter_moveE)
_ZN34_INTERNAL_6a946a63_4_k_cu_446c504a4cuda3std6ranges3__45__cpo9iter_moveE:
	.zero		1
	.type		_ZN34_INTERNAL_6a946a63_4_k_cu_446c504a6thrust24THRUST_300001_SM_1000_NS6system6detail10sequential3seqE,@object
	.size		_ZN34_INTERNAL_6a946a63_4_k_cu_446c504a6thrust24THRUST_300001_SM_1000_NS6system6detail10sequential3seqE,(.L_31 - _ZN34_INTERNAL_6a946a63_4_k_cu_446c504a6thrust24THRUST_300001_SM_1000_NS6system6detail10sequential3seqE)
_ZN34_INTERNAL_6a946a63_4_k_cu_446c504a6thrust24THRUST_300001_SM_1000_NS6system6detail10sequential3seqE:
	.zero		1
.L_31:


//--------------------- .nv.shared._ZN3cub18CUB_300001_SM_10006detail11EmptyKernelIvEEvv --------------------------
	.section	.nv.shared._ZN3cub18CUB_300001_SM_10006detail11EmptyKernelIvEEvv,"aw",@nobits
	.sectionflags	@""
	.align	16
	.zero		1024


//--------------------- .nv.shared._Z7rewritePiS_i --------------------------
	.section	.nv.shared._Z7rewritePiS_i,"aw",@nobits
	.sectionflags	@""
	.align	16
	.zero		1024


//--------------------- .nv.constant0._ZN3cub18CUB_300001_SM_10006detail8for_each13static_kernelINS2_12policy_hub_t12policy_500_tEmN6thrust24THRUST_300001_SM_1000_NS8cuda_cub20__uninitialized_fill7functorINS7_10device_ptrIiEEiEEEEvT0_T1_ --------------------------
	.section	.nv.constant0._ZN3cub18CUB_300001_SM_10006detail8for_each13static_kernelINS2_12policy_hub_t12policy_500_tEmN6thrust24THRUST_300001_SM_1000_NS8cuda_cub20__uninitialized_fill7functorINS7_10device_ptrIiEEiEEEEvT0_T1_,"a",@progbits
	.sectionflags	@""
	.align	4
.nv.constant0._ZN3cub18CUB_300001_SM_10006detail8for_each13static_kernelINS2_12policy_hub_t12policy_500_tEmN6thrust24THRUST_300001_SM_1000_NS8cuda_cub20__uninitialized_fill7functorINS7_10device_ptrIiEEiEEEEvT0_T1_:
	.zero		920


//--------------------- .nv.constant0._ZN3cub18CUB_300001_SM_10006detail11EmptyKernelIvEEvv --------------------------
	.section	.nv.constant0._ZN3cub18CUB_300001_SM_10006detail11EmptyKernelIvEEvv,"a",@progbits
	.sectionflags	@""
	.align	4
.nv.constant0._ZN3cub18CUB_300001_SM_10006detail11EmptyKernelIvEEvv:
	.zero		896


//--------------------- .nv.constant0._Z7rewritePiS_i --------------------------
	.section	.nv.constant0._Z7rewritePiS_i,"a",@progbits
	.sectionflags	@""
	.align	4
.nv.constant0._Z7rewritePiS_i:
	.zero		916


//--------------------- SYMBOLS --------------------------

	.type		.nv.reservedSmem.offset0,@object
	.size		.nv.reservedSmem.offset0,0x4
	.type		.nv.reservedSmem.cap,@object
	.size		.nv.reservedSmem.cap,0x4
